	.headerflags	@"EF_CUDA_TEXMODE_UNIFIED EF_CUDA_64BIT_ADDRESS EF_CUDA_SM89 EF_CUDA_VIRTUAL_SM(EF_CUDA_SM89)"
	.elftype	@"ET_EXEC"


//--------------------- .nv.info                  --------------------------
	.section	.nv.info,"",@"SHT_CUDA_INFO"
	.align	4


	//----- nvinfo : EIATTR_REGCOUNT
	.align		4
        /*0000*/ 	.byte	0x04, 0x2f
        /*0002*/ 	.short	(.L_1 - .L_0)
	.align		4
.L_0:
        /*0004*/ 	.word	index@(triton_poi_fused_add_neg_46)
        /*0008*/ 	.word	0x00000010


	//----- nvinfo : EIATTR_FRAME_SIZE
	.align		4
.L_1:
        /*000c*/ 	.byte	0x04, 0x11
        /*000e*/ 	.short	(.L_3 - .L_2)
	.align		4
.L_2:
        /*0010*/ 	.word	index@(triton_poi_fused_add_neg_46)
        /*0014*/ 	.word	0x00000000


	//----- nvinfo : EIATTR_MIN_STACK_SIZE
	.align		4
.L_3:
        /*0018*/ 	.byte	0x04, 0x12
        /*001a*/ 	.short	(.L_5 - .L_4)
	.align		4
.L_4:
        /*001c*/ 	.word	index@(triton_poi_fused_add_neg_46)
        /*0020*/ 	.word	0x00000000
.L_5:


//--------------------- .nv.info.triton_poi_fused_add_neg_46 --------------------------
	.section	.nv.info.triton_poi_fused_add_neg_46,"",@"SHT_CUDA_INFO"
	.sectionflags	@""
	.align	4


	//----- nvinfo : EIATTR_CUDA_API_VERSION
	.align		4
        /*0000*/ 	.byte	0x04, 0x37
        /*0002*/ 	.short	(.L_7 - .L_6)
.L_6:
        /*0004*/ 	.word	0x00000080


	//----- nvinfo : EIATTR_PARAM_CBANK
	.align		4
.L_7:
        /*0008*/ 	.byte	0x04, 0x0a
        /*000a*/ 	.short	(.L_9 - .L_8)
	.align		4
.L_8:
        /*000c*/ 	.word	index@(.nv.constant0.triton_poi_fused_add_neg_46)
        /*0010*/ 	.short	0x0160
        /*0012*/ 	.short	0x0030


	//----- nvinfo : EIATTR_CBANK_PARAM_SIZE
	.align		4
.L_9:
        /*0014*/ 	.byte	0x03, 0x19
        /*0016*/ 	.short	0x0030


	//----- nvinfo : EIATTR_KPARAM_INFO
	.align		4
        /*0018*/ 	.byte	0x04, 0x17
        /*001a*/ 	.short	(.L_11 - .L_10)
.L_10:
        /*001c*/ 	.word	0x00000000
        /*0020*/ 	.short	0x0005
        /*0022*/ 	.short	0x0028
        /*0024*/ 	.byte	0x00, 0xf4, 0x21, 0x00


	//----- nvinfo : EIATTR_KPARAM_INFO
	.align		4
.L_11:
        /*0028*/ 	.byte	0x04, 0x17
        /*002a*/ 	.short	(.L_13 - .L_12)
.L_12:
        /*002c*/ 	.word	0x00000000
        /*0030*/ 	.short	0x0004
        /*0032*/ 	.short	0x0020
        /*0034*/ 	.byte	0x00, 0xf0, 0x11, 0x00


	//----- nvinfo : EIATTR_KPARAM_INFO
	.align		4
.L_13:
        /*0038*/ 	.byte	0x04, 0x17
        /*003a*/ 	.short	(.L_15 - .L_14)
.L_14:
        /*003c*/ 	.word	0x00000000
        /*0040*/ 	.short	0x0003
        /*0042*/ 	.short	0x0018
        /*0044*/ 	.byte	0x00, 0xf4, 0x21, 0x00


	//----- nvinfo : EIATTR_KPARAM_INFO
	.align		4
.L_15:
        /*0048*/ 	.byte	0x04, 0x17
        /*004a*/ 	.short	(.L_17 - .L_16)
.L_16:
        /*004c*/ 	.word	0x00000000
        /*0050*/ 	.short	0x0002
        /*0052*/ 	.short	0x0010
        /*0054*/ 	.byte	0x00, 0xf4, 0x21, 0x00


	//----- nvinfo : EIATTR_KPARAM_INFO
	.align		4
.L_17:
        /*0058*/ 	.byte	0x04, 0x17
        /*005a*/ 	.short	(.L_19 - .L_18)
.L_18:
        /*005c*/ 	.word	0x00000000
        /*0060*/ 	.short	0x0001
        /*0062*/ 	.short	0x0008
        /*0064*/ 	.byte	0x00, 0xf4, 0x21, 0x00


	//----- nvinfo : EIATTR_KPARAM_INFO
	.align		4
.L_19:
        /*0068*/ 	.byte	0x04, 0x17
        /*006a*/ 	.short	(.L_21 - .L_20)
.L_20:
        /*006c*/ 	.word	0x00000000
        /*0070*/ 	.short	0x0000
        /*0072*/ 	.short	0x0000
        /*0074*/ 	.byte	0x00, 0xf4, 0x21, 0x00


	//----- nvinfo : EIATTR_MAXREG_COUNT
	.align		4
.L_21:
        /*0078*/ 	.byte	0x03, 0x1b
        /*007a*/ 	.short	0x00ff


	//----- nvinfo : EIATTR_EXIT_INSTR_OFFSETS
	.align		4
        /*007c*/ 	.byte	0x04, 0x1c
        /*007e*/ 	.short	(.L_23 - .L_22)


	//   ....[0]....
.L_22:
        /*0080*/ 	.word	0x00000190


	//----- nvinfo : EIATTR_REQNTID
	.align		4
.L_23:
        /*0084*/ 	.byte	0x04, 0x10
        /*0086*/ 	.short	(.L_25 - .L_24)
.L_24:
        /*0088*/ 	.word	0x00000080
        /*008c*/ 	.word	0x00000001
        /*0090*/ 	.word	0x00000001
.L_25:


//--------------------- .nv.callgraph             --------------------------
	.section	.nv.callgraph,"",@"SHT_CUDA_CALLGRAPH"
	.align	4
	.sectionentsize	8
	.align		4
        /*0000*/ 	.word	0x00000000
	.align		4
        /*0004*/ 	.word	0xffffffff
	.align		4
        /*0008*/ 	.word	0x00000000
	.align		4
        /*000c*/ 	.word	0xfffffffe
	.align		4
        /*0010*/ 	.word	0x00000000
	.align		4
        /*0014*/ 	.word	0xfffffffd
	.align		4
        /*0018*/ 	.word	0x00000000
	.align		4
        /*001c*/ 	.word	0xfffffffc


//--------------------- .nv.rel.action            --------------------------
	.section	.nv.rel.action,"",@"SHT_CUDA_RELOCINFO"
	.align	8
	.sectionentsize	8
        /*0000*/ 	.byte	0x73, 0x00, 0x00, 0x00, 0x00, 0x00, 0x00, 0x00, 0x00, 0x00, 0x00, 0x11, 0x25, 0x00, 0x05, 0x36


//--------------------- .nv.constant0.triton_poi_fused_add_neg_46 --------------------------
	.section	.nv.constant0.triton_poi_fused_add_neg_46,"a",@progbits
	.sectionflags	@""
	.align	4
.nv.constant0.triton_poi_fused_add_neg_46:
	.zero		400


//--------------------- .text.triton_poi_fused_add_neg_46 --------------------------
	.section	.text.triton_poi_fused_add_neg_46,"ax",@progbits
	.sectioninfo	@"SHI_REGISTERS=16"
	.align	128
        .global         triton_poi_fused_add_neg_46
        .type           triton_poi_fused_add_neg_46,@function
        .size           triton_poi_fused_add_neg_46,(.L_x_1 - triton_poi_fused_add_neg_46)
        .other          triton_poi_fused_add_neg_46,@"STO_CUDA_ENTRY STV_DEFAULT"
triton_poi_fused_add_neg_46:
.text.triton_poi_fused_add_neg_46:
[----:B------:R-:W-:Y:S02]  /*0000*/  MOV R1, c[0x0][0x28] ;  /* 0x00000a0000017a02 */ /* 0x000fe40000000f00 */
[----:B------:R-:W0:Y:S01]  /*0010*/  S2R R0, SR_TID.X ;  /* 0x0000000000007919 */ /* 0x000e220000002100 */
[----:B------:R-:W-:Y:S01]  /*0020*/  MOV R9, 0x4 ;  /* 0x0000000400097802 */ /* 0x000fe20000000f00 */
[----:B------:R-:W-:Y:S02]  /*0030*/  ULDC.64 UR4, c[0x0][0x118] ;  /* 0x0000460000047ab9 */ /* 0x000fe40000000a00 */
[----:B------:R-:W1:Y:S01]  /*0040*/  S2R R3, SR_CTAID.X ;  /* 0x0000000000037919 */ /* 0x000e620000002500 */
[----:B0-----:R-:W-:-:S04]  /*0050*/  SHF.L.U32 R0, R0, 0x1, RZ ;  /* 0x0000000100007819 */ /* 0x001fc800000006ff */
[----:B------:R-:W-:-:S04]  /*0060*/  LOP3.LUT R0, R0, 0xfe, RZ, 0xc0, !PT ;  /* 0x000000fe00007812 */ /* 0x000fc800078ec0ff */
[----:B-1----:R-:W-:-:S05]  /*0070*/  LEA R0, R3, R0, 0x8 ;  /* 0x0000000003007211 */ /* 0x002fca00078e40ff */
[----:B------:R-:W-:-:S04]  /*0080*/  IMAD.WIDE R4, R0, R9, c[0x0][0x168] ;  /* 0x00005a0000047625 */ /* 0x000fc800078e0209 */
[CC--:B------:R-:W-:Y:S02]  /*0090*/  IMAD.WIDE R2, R0.reuse, R9.reuse, c[0x0][0x160] ;  /* 0x0000580000027625 */ /* 0x0c0fe400078e0209 */
[----:B------:R-:W2:Y:S02]  /*00a0*/  LDG.E.64 R4, [R4.64] ;  /* 0x0000000404047981 */ /* 0x000ea4000c1e1b00 */
[CC--:B------:R-:W-:Y:S02]  /*00b0*/  IMAD.WIDE R6, R0.reuse, R9.reuse, c[0x0][0x170] ;  /* 0x00005c0000067625 */ /* 0x0c0fe400078e0209 */
[----:B------:R-:W2:Y:S02]  /*00c0*/  LDG.E.64 R10, [R2.64] ;  /* 0x00000004020a7981 */ /* 0x000ea4000c1e1b00 */
[----:B------:R-:W-:Y:S02]  /*00d0*/  IMAD.WIDE R8, R0, R9, c[0x0][0x178] ;  /* 0x00005e0000087625 */ /* 0x000fe400078e0209 */
[----:B------:R-:W3:Y:S04]  /*00e0*/  LDG.E.64 R6, [R6.64] ;  /* 0x0000000406067981 */ /* 0x000ee8000c1e1b00 */
[----:B------:R-:W4:Y:S01]  /*00f0*/  LDG.E.64 R8, [R8.64] ;  /* 0x0000000408087981 */ /* 0x000f22000c1e1b00 */
[----:B--2---:R-:W-:Y:S01]  /*0100*/  FADD R13, R10, R4 ;  /* 0x000000040a0d7221 */ /* 0x004fe20000000000 */
[----:B------:R-:W-:-:S03]  /*0110*/  FADD R0, R11, R5 ;  /* 0x000000050b007221 */ /* 0x000fc60000000000 */
[----:B---3--:R-:W-:Y:S01]  /*0120*/  FADD R13, R6, R13 ;  /* 0x0000000d060d7221 */ /* 0x008fe20000000000 */
[----:B------:R-:W-:-:S03]  /*0130*/  FADD R0, R7, R0 ;  /* 0x0000000007007221 */ /* 0x000fc60000000000 */
[----:B----4-:R-:W-:Y:S01]  /*0140*/  FADD R13, R8, R13 ;  /* 0x0000000d080d7221 */ /* 0x010fe20000000000 */
[----:B------:R-:W-:-:S03]  /*0150*/  FADD R0, R9, R0 ;  /* 0x0000000009007221 */ /* 0x000fc60000000000 */
[----:B------:R-:W-:Y:S01]  /*0160*/  FADD R4, RZ, -R13 ;  /* 0x8000000dff047221 */ /* 0x000fe20000000000 */
[----:B------:R-:W-:-:S05]  /*0170*/  FADD R5, RZ, -R0 ;  /* 0x80000000ff057221 */ /* 0x000fca0000000000 */
[----:B------:R-:W-:Y:S01]  /*0180*/  STG.E.64 [R2.64], R4 ;  /* 0x0000000402007986 */ /* 0x000fe2000c101b04 */
[----:B------:R-:W-:Y:S05]  /*0190*/  EXIT ;  /* 0x000000000000794d */ /* 0x000fea0003800000 */
.L_x_0:
[----:B------:R-:W-:-:S00]  /*01a0*/  BRA `(.L_x_0) ;  /* 0xfffffff000007947 */ /* 0x000fc0000383ffff */
[----:B------:R-:W-:-:S00]  /*01b0*/  NOP ;  /* 0x0000000000007918 */ /* 0x000fc00000000000 */
        /* <DEDUP_REMOVED lines=12> */
.L_x_1:
